	.headerflags	@"EF_CUDA_TEXMODE_UNIFIED EF_CUDA_64BIT_ADDRESS EF_CUDA_ACCELERATORS EF_CUDA_SM90 EF_CUDA_VIRTUAL_SM(EF_CUDA_SM90)"
	.elftype	@"ET_EXEC"


//--------------------- .nv.info                  --------------------------
	.section	.nv.info,"",@"SHT_CUDA_INFO"
	.align	4


	//----- nvinfo : EIATTR_REGCOUNT
	.align		4
        /*0000*/ 	.byte	0x04, 0x2f
        /*0002*/ 	.short	(.L_2 - .L_1)
	.align		4
.L_1:
        /*0004*/ 	.word	index@(triton_poi_fused__log_softmax_1)
        /*0008*/ 	.word	0x0000001f


	//----- nvinfo : EIATTR_MIN_STACK_SIZE
	.align		4
.L_2:
        /*000c*/ 	.byte	0x04, 0x12
        /*000e*/ 	.short	(.L_4 - .L_3)
	.align		4
.L_3:
        /*0010*/ 	.word	index@(triton_poi_fused__log_softmax_1)
        /*0014*/ 	.word	0x00000000


	//----- nvinfo : EIATTR_FRAME_SIZE
	.align		4
.L_4:
        /*0018*/ 	.byte	0x04, 0x11
        /*001a*/ 	.short	(.L_6 - .L_5)
	.align		4
.L_5:
        /*001c*/ 	.word	index@(triton_poi_fused__log_softmax_1)
        /*0020*/ 	.word	0x00000000


	//----- nvinfo : EIATTR_MIN_STACK_SIZE
	.align		4
.L_6:
        /*0024*/ 	.byte	0x04, 0x12
        /*0026*/ 	.short	(.L_8 - .L_7)
	.align		4
.L_7:
        /*0028*/ 	.word	index@(triton_poi_fused__log_softmax_1)
        /*002c*/ 	.word	0x00000000
.L_8:


//--------------------- .nv.info.triton_poi_fused__log_softmax_1 --------------------------
	.section	.nv.info.triton_poi_fused__log_softmax_1,"",@"SHT_CUDA_INFO"
	.sectionflags	@""
	.align	4


	//----- nvinfo : EIATTR_CUDA_API_VERSION
	.align		4
        /*0000*/ 	.byte	0x04, 0x37
        /*0002*/ 	.short	(.L_10 - .L_9)
.L_9:
        /*0004*/ 	.word	0x0000007c


	//----- nvinfo : EIATTR_KPARAM_INFO
	.align		4
.L_10:
        /*0008*/ 	.byte	0x04, 0x17
        /*000a*/ 	.short	(.L_12 - .L_11)
.L_11:
        /*000c*/ 	.word	0x00000000
        /*0010*/ 	.short	0x0003
        /*0012*/ 	.short	0x0014
        /*0014*/ 	.byte	0x00, 0xf0, 0x11, 0x00


	//----- nvinfo : EIATTR_KPARAM_INFO
	.align		4
.L_12:
        /*0018*/ 	.byte	0x04, 0x17
        /*001a*/ 	.short	(.L_14 - .L_13)
.L_13:
        /*001c*/ 	.word	0x00000000
        /*0020*/ 	.short	0x0002
        /*0022*/ 	.short	0x0010
        /*0024*/ 	.byte	0x00, 0xf0, 0x11, 0x00


	//----- nvinfo : EIATTR_KPARAM_INFO
	.align		4
.L_14:
        /*0028*/ 	.byte	0x04, 0x17
        /*002a*/ 	.short	(.L_16 - .L_15)
.L_15:
        /*002c*/ 	.word	0x00000000
        /*0030*/ 	.short	0x0001
        /*0032*/ 	.short	0x0008
        /*0034*/ 	.byte	0x00, 0xf4, 0x21, 0x00


	//----- nvinfo : EIATTR_KPARAM_INFO
	.align		4
.L_16:
        /*0038*/ 	.byte	0x04, 0x17
        /*003a*/ 	.short	(.L_18 - .L_17)
.L_17:
        /*003c*/ 	.word	0x00000000
        /*0040*/ 	.short	0x0000
        /*0042*/ 	.short	0x0000
        /*0044*/ 	.byte	0x00, 0xf4, 0x21, 0x00


	//----- nvinfo : EIATTR_SPARSE_MMA_MASK
	.align		4
.L_18:
        /*0048*/ 	.byte	0x03, 0x50
        /*004a*/ 	.short	0x0000


	//----- nvinfo : EIATTR_MAXREG_COUNT
	.align		4
        /*004c*/ 	.byte	0x03, 0x1b
        /*004e*/ 	.short	0x00ff


	//----- nvinfo : EIATTR_EXIT_INSTR_OFFSETS
	.align		4
        /*0050*/ 	.byte	0x04, 0x1c
        /*0052*/ 	.short	(.L_20 - .L_19)


	//   ....[0]....
.L_19:
        /*0054*/ 	.word	0x00001270


	//   ....[1]....
        /*0058*/ 	.word	0x00001380


	//----- nvinfo : EIATTR_REQNTID
	.align		4
.L_20:
        /*005c*/ 	.byte	0x04, 0x10
        /*005e*/ 	.short	(.L_22 - .L_21)
.L_21:
        /*0060*/ 	.word	0x00000080
        /*0064*/ 	.word	0x00000001
        /*0068*/ 	.word	0x00000001


	//----- nvinfo : EIATTR_CBANK_PARAM_SIZE
	.align		4
.L_22:
        /*006c*/ 	.byte	0x03, 0x19
        /*006e*/ 	.short	0x0018


	//----- nvinfo : EIATTR_PARAM_CBANK
	.align		4
        /*0070*/ 	.byte	0x04, 0x0a
        /*0072*/ 	.short	(.L_24 - .L_23)
	.align		4
.L_23:
        /*0074*/ 	.word	index@(.nv.constant0.triton_poi_fused__log_softmax_1)
        /*0078*/ 	.short	0x0210
        /*007a*/ 	.short	0x0018


	//----- nvinfo : EIATTR_SW_WAR
	.align		4
.L_24:
        /*007c*/ 	.byte	0x04, 0x36
        /*007e*/ 	.short	(.L_26 - .L_25)
.L_25:
        /*0080*/ 	.word	0x00000008
.L_26:


//--------------------- .nv.callgraph             --------------------------
	.section	.nv.callgraph,"",@"SHT_CUDA_CALLGRAPH"
	.align	4
	.sectionentsize	8
	.align		4
        /*0000*/ 	.word	0x00000000
	.align		4
        /*0004*/ 	.word	0xffffffff
	.align		4
        /*0008*/ 	.word	0x00000000
	.align		4
        /*000c*/ 	.word	0xfffffffe
	.align		4
        /*0010*/ 	.word	0x00000000
	.align		4
        /*0014*/ 	.word	0xfffffffd
	.align		4
        /*0018*/ 	.word	0x00000000
	.align		4
        /*001c*/ 	.word	0xfffffffc


//--------------------- .nv.constant4             --------------------------
	.section	.nv.constant4,"a",@progbits
	.align	8
	.align		8
.nv.constant4:
        /*0000*/ 	.dword	_$_str


//--------------------- .text.triton_poi_fused__log_softmax_1 --------------------------
	.section	.text.triton_poi_fused__log_softmax_1,"ax",@progbits
	.sectionflags	@"SHF_BARRIERS=1"
	.align	128
        .global         triton_poi_fused__log_softmax_1
        .type           triton_poi_fused__log_softmax_1,@function
        .size           triton_poi_fused__log_softmax_1,(.L_x_1 - triton_poi_fused__log_softmax_1)
        .other          triton_poi_fused__log_softmax_1,@"STO_CUDA_ENTRY STV_DEFAULT"
triton_poi_fused__log_softmax_1:
.text.triton_poi_fused__log_softmax_1:
[----:B------:R-:W0:Y:S01]  /*0000*/  LDC R1, c[0x0][0x28] ;  /* 0x00000a00ff017b82 */ /* 0x000e220000000800 */
[----:B------:R-:W1:Y:S07]  /*0010*/  S2R R0, SR_CTAID.Y ;  /* 0x0000000000007919 */ /* 0x000e6e0000002600 */
[----:B------:R-:W2:Y:S01]  /*0020*/  LDC.64 R4, c[0x0][0x210] ;  /* 0x00008400ff047b82 */ /* 0x000ea20000000a00 */
[----:B------:R-:W-:Y:S01]  /*0030*/  ULDC.64 UR6, c[0x0][0x208] ;  /* 0x0000820000067ab9 */ /* 0x000fe20000000a00 */
[----:B------:R-:W3:Y:S01]  /*0040*/  S2R R20, SR_TID.X ;  /* 0x0000000000147919 */ /* 0x000ee20000002100 */
[----:B-1----:R-:W-:-:S02]  /*0050*/  SHF.L.U32 R3, R0, 0x9, RZ ;  /* 0x0000000900037819 */ /* 0x002fc400000006ff */
[----:B------:R-:W-:Y:S02]  /*0060*/  SHF.R.S32.HI R7, RZ, 0x16, R0 ;  /* 0x00000016ff077819 */ /* 0x000fe40000011400 */
[----:B---3--:R-:W-:Y:S02]  /*0070*/  SHF.L.U32 R0, R20, 0x2, RZ ;  /* 0x0000000214007819 */ /* 0x008fe400000006ff */
[----:B------:R-:W-:Y:S02]  /*0080*/  SGXT R7, R7, 0x1 ;  /* 0x000000010707781a */ /* 0x000fe40000000200 */
[----:B------:R-:W-:-:S04]  /*0090*/  LOP3.LUT R0, R3, 0x1fc, R0, 0xf8, !PT ;  /* 0x000001fc03007812 */ /* 0x000fc800078ef800 */
[----:B------:R-:W-:-:S04]  /*00a0*/  LEA.HI R7, R7, R0, RZ, 0xc ;  /* 0x0000000007077211 */ /* 0x000fc800078f60ff */
[----:B------:R-:W-:Y:S02]  /*00b0*/  LOP3.LUT R9, R7, 0xfffff000, RZ, 0xc0, !PT ;  /* 0xfffff00007097812 */ /* 0x000fe400078ec0ff */
[----:B------:R-:W-:-:S03]  /*00c0*/  SHF.R.S32.HI R7, RZ, 0xc, R7 ;  /* 0x0000000cff077819 */ /* 0x000fc60000011407 */
[----:B------:R-:W-:-:S05]  /*00d0*/  IMAD.IADD R8, R0, 0x1, -R9 ;  /* 0x0000000100087824 */ /* 0x000fca00078e0a09 */
[----:B------:R-:W-:-:S04]  /*00e0*/  LEA R9, R7, R8, 0xd ;  /* 0x0000000807097211 */ /* 0x000fc800078e68ff */
[----:B------:R-:W-:Y:S01]  /*00f0*/  IADD3 R13, R9, 0x1000, RZ ;  /* 0x00001000090d7810 */ /* 0x000fe20007ffe0ff */
[----:B--2---:R-:W-:-:S04]  /*0100*/  IMAD.WIDE R16, R9, 0x4, R4 ;  /* 0x0000000409107825 */ /* 0x004fc800078e0204 */
[----:B------:R-:W-:Y:S02]  /*0110*/  IMAD.WIDE R12, R13, 0x4, R4 ;  /* 0x000000040d0c7825 */ /* 0x000fe400078e0204 */
[----:B------:R-:W2:Y:S04]  /*0120*/  LDG.E.EL.128 R16, desc[UR6][R16.64] ;  /* 0x0000000610107981 */ /* 0x000ea8000c2e1d00 */
[----:B------:R-:W3:Y:S01]  /*0130*/  LDG.E.EL.128 R12, desc[UR6][R12.64] ;  /* 0x000000060c0c7981 */ /* 0x000ee2000c2e1d00 */
[----:B------:R-:W-:Y:S01]  /*0140*/  CS2R R10, SRZ ;  /* 0x00000000000a7805 */ /* 0x000fe2000001ff00 */
[----:B------:R-:W1:Y:S02]  /*0150*/  S2R R0, SR_CTAID.X ;  /* 0x0000000000007919 */ /* 0x000e640000002500 */
[----:B-1----:R-:W-:Y:S01]  /*0160*/  IMAD.SHL.U32 R2, R0, 0x2, RZ ;  /* 0x0000000200027824 */ /* 0x002fe200078e00ff */
[----:B------:R-:W-:-:S04]  /*0170*/  IADD3 R7, R7, R0, RZ ;  /* 0x0000000007077210 */ /* 0x000fc80007ffe0ff */
[----:B------:R-:W-:Y:S01]  /*0180*/  IADD3 R6, R2, 0x1, RZ ;  /* 0x0000000102067810 */ /* 0x000fe20007ffe0ff */
[----:B------:R-:W-:Y:S01]  /*0190*/  IMAD R7, R7, 0x2000, R8 ;  /* 0x0000200007077824 */ /* 0x000fe200078e0208 */
[----:B------:R-:W-:Y:S02]  /*01a0*/  ISETP.GE.AND P0, PT, R2, 0x2, PT ;  /* 0x000000020200780c */ /* 0x000fe40003f06270 */
[C---:B------:R-:W-:Y:S01]  /*01b0*/  ISETP.GE.AND P1, PT, R6.reuse, 0x2, PT ;  /* 0x000000020600780c */ /* 0x040fe20003f26270 */
[--C-:B------:R-:W-:Y:S01]  /*01c0*/  IMAD.WIDE R22, R7, 0x4, R4.reuse ;  /* 0x0000000407167825 */ /* 0x100fe200078e0204 */
[----:B------:R-:W-:Y:S02]  /*01d0*/  LEA R25, R6, R9, 0xc ;  /* 0x0000000906197211 */ /* 0x000fe400078e60ff */
[----:B------:R-:W-:Y:S02]  /*01e0*/  CS2R R6, SRZ ;  /* 0x0000000000067805 */ /* 0x000fe4000001ff00 */
[----:B------:R-:W-:Y:S01]  /*01f0*/  CS2R R8, SRZ ;  /* 0x0000000000087805 */ /* 0x000fe2000001ff00 */
[----:B------:R-:W-:Y:S01]  /*0200*/  IMAD.WIDE R24, R25, 0x4, R4 ;  /* 0x0000000419187825 */ /* 0x000fe200078e0204 */
[----:B------:R-:W-:-:S04]  /*0210*/  CS2R R4, SRZ ;  /* 0x0000000000047805 */ /* 0x000fc8000001ff00 */
[----:B------:R3:W4:Y:S04]  /*0220*/  @!P0 LDG.E.EL.128 R8, desc[UR6][R22.64] ;  /* 0x0000000616088981 */ /* 0x000728000c2e1d00 */
[----:B------:R1:W5:Y:S01]  /*0230*/  @!P1 LDG.E.EL.128 R4, desc[UR6][R24.64] ;  /* 0x0000000618049981 */ /* 0x000362000c2e1d00 */
[----:B------:R-:W-:Y:S01]  /*0240*/  LOP3.LUT R3, R3, 0x7f, R20, 0xf8, !PT ;  /* 0x0000007f03037812 */ /* 0x000fe200078ef814 */
[----:B------:R-:W1:Y:S01]  /*0250*/  S2UR UR5, SR_CgaCtaId ;  /* 0x00000000000579c3 */ /* 0x000e620000008800 */
[----:B------:R-:W-:Y:S02]  /*0260*/  UMOV UR4, 0x400 ;  /* 0x0000040000047882 */ /* 0x000fe40000000000 */
[----:B------:R-:W-:Y:S01]  /*0270*/  SHF.R.S32.HI R28, RZ, 0x1f, R3 ;  /* 0x0000001fff1c7819 */ /* 0x000fe20000011403 */
[----:B01----:R-:W-:Y:S01]  /*0280*/  UPRMT UR4, UR5, 0x654, UR4 ;  /* 0x0000065405047896 */ /* 0x003fe20008000004 */
[----:B--2---:R-:W-:Y:S01]  /*0290*/  FMUL R17, R17, 1.4426950216293334961 ;  /* 0x3fb8aa3b11117820 */ /* 0x004fe20000400000 */
[----:B------:R-:W-:Y:S01]  /*02a0*/  FMUL R18, R18, 1.4426950216293334961 ;  /* 0x3fb8aa3b12127820 */ /* 0x000fe20000400000 */
[----:B------:R-:W-:Y:S01]  /*02b0*/  FMUL R16, R16, 1.4426950216293334961 ;  /* 0x3fb8aa3b10107820 */ /* 0x000fe20000400000 */
[----:B---3--:R-:W-:-:S02]  /*02c0*/  FMUL R22, R13, 1.4426950216293334961 ;  /* 0x3fb8aa3b0d167820 */ /* 0x008fc40000400000 */
[----:B------:R-:W-:Y:S01]  /*02d0*/  FSETP.GEU.AND P4, PT, R17, -126, PT ;  /* 0xc2fc00001100780b */ /* 0x000fe20003f8e000 */
[----:B------:R-:W-:Y:S01]  /*02e0*/  FMUL R21, R12, 1.4426950216293334961 ;  /* 0x3fb8aa3b0c157820 */ /* 0x000fe20000400000 */
[----:B------:R-:W-:Y:S01]  /*02f0*/  FMUL R24, R14, 1.4426950216293334961 ;  /* 0x3fb8aa3b0e187820 */ /* 0x000fe20000400000 */
[----:B------:R-:W-:Y:S01]  /*0300*/  FSETP.GEU.AND P1, PT, R18, -126, PT ;  /* 0xc2fc00001200780b */ /* 0x000fe20003f2e000 */
[----:B------:R-:W-:Y:S01]  /*0310*/  FMUL R13, R19, 1.4426950216293334961 ;  /* 0x3fb8aa3b130d7820 */ /* 0x000fe20000400000 */
[----:B------:R-:W-:Y:S01]  /*0320*/  FSETP.GEU.AND P6, PT, R22, -126, PT ;  /* 0xc2fc00001600780b */ /* 0x000fe20003fce000 */
[----:B------:R-:W-:Y:S01]  /*0330*/  FMUL R15, R15, 1.4426950216293334961 ;  /* 0x3fb8aa3b0f0f7820 */ /* 0x000fe20000400000 */
[----:B------:R-:W-:Y:S02]  /*0340*/  FSETP.GEU.AND P5, PT, R21, -126, PT ;  /* 0xc2fc00001500780b */ /* 0x000fe40003fae000 */
[----:B------:R-:W-:Y:S02]  /*0350*/  FSETP.GEU.AND P2, PT, R24, -126, PT ;  /* 0xc2fc00001800780b */ /* 0x000fe40003f4e000 */
[----:B------:R-:W-:-:S02]  /*0360*/  FSETP.GEU.AND P3, PT, R16, -126, PT ;  /* 0xc2fc00001000780b */ /* 0x000fc40003f6e000 */
[----:B------:R-:W-:-:S03]  /*0370*/  @!P4 FMUL R17, R17, 0.5 ;  /* 0x3f0000001111c820 */ /* 0x000fc60000400000 */
[----:B------:R-:W-:Y:S01]  /*0380*/  @!P1 FMUL R18, R18, 0.5 ;  /* 0x3f00000012129820 */ /* 0x000fe20000400000 */
[----:B------:R-:W0:Y:S01]  /*0390*/  MUFU.EX2 R12, R17 ;  /* 0x00000011000c7308 */ /* 0x000e220000000800 */
[----:B------:R-:W-:Y:S02]  /*03a0*/  @!P6 FMUL R22, R22, 0.5 ;  /* 0x3f0000001616e820 */ /* 0x000fe40000400000 */
[----:B------:R-:W-:Y:S02]  /*03b0*/  @!P5 FMUL R21, R21, 0.5 ;  /* 0x3f0000001515d820 */ /* 0x000fe40000400000 */
[----:B------:R-:W-:Y:S02]  /*03c0*/  @!P2 FMUL R24, R24, 0.5 ;  /* 0x3f0000001818a820 */ /* 0x000fe40000400000 */
[----:B------:R-:W-:Y:S01]  /*03d0*/  @!P3 FMUL R16, R16, 0.5 ;  /* 0x3f0000001010b820 */ /* 0x000fe20000400000 */
[----:B------:R-:W1:Y:S01]  /*03e0*/  MUFU.EX2 R25, R22 ;  /* 0x0000001600197308 */ /* 0x000e620000000800 */
[----:B0-----:R-:W-:-:S07]  /*03f0*/  @!P4 FMUL R12, R12, R12 ;  /* 0x0000000c0c0cc220 */ /* 0x001fce0000400000 */
[----:B------:R-:W0:Y:S01]  /*0400*/  MUFU.EX2 R23, R21 ;  /* 0x0000001500177308 */ /* 0x000e220000000800 */
[----:B-1----:R-:W-:-:S07]  /*0410*/  @!P6 FMUL R25, R25, R25 ;  /* 0x000000191919e220 */ /* 0x002fce0000400000 */
[----:B------:R-:W1:Y:S01]  /*0420*/  MUFU.EX2 R2, R18 ;  /* 0x0000001200027308 */ /* 0x000e620000000800 */
[----:B------:R-:W-:Y:S01]  /*0430*/  FADD R12, R12, R25 ;  /* 0x000000190c0c7221 */ /* 0x000fe20000000000 */
[----:B0-----:R-:W-:-:S06]  /*0440*/  @!P5 FMUL R23, R23, R23 ;  /* 0x000000171717d220 */ /* 0x001fcc0000400000 */
[----:B------:R-:W0:Y:S01]  /*0450*/  MUFU.EX2 R17, R24 ;  /* 0x0000001800117308 */ /* 0x000e220000000800 */
[----:B------:R-:W-:Y:S01]  /*0460*/  FSETP.GEU.AND P5, PT, R12, 1.175494350822287508e-38, PT ;  /* 0x008000000c00780b */ /* 0x000fe20003fae000 */
[----:B-1----:R-:W-:-:S06]  /*0470*/  @!P1 FMUL R2, R2, R2 ;  /* 0x0000000202029220 */ /* 0x002fcc0000400000 */
[----:B------:R-:W1:Y:S06]  /*0480*/  MUFU.EX2 R16, R16 ;  /* 0x0000001000107308 */ /* 0x000e6c0000000800 */
[----:B------:R-:W-:Y:S01]  /*0490*/  @!P5 FMUL R12, R12, 8388608 ;  /* 0x4b0000000c0cd820 */ /* 0x000fe20000400000 */
[----:B0-----:R-:W-:Y:S01]  /*04a0*/  @!P2 FMUL R17, R17, R17 ;  /* 0x000000111111a220 */ /* 0x001fe20000400000 */
[----:B------:R-:W-:-:S03]  /*04b0*/  FSETP.GEU.AND P2, PT, R15, -126, PT ;  /* 0xc2fc00000f00780b */ /* 0x000fc60003f4e000 */
[----:B------:R-:W-:Y:S01]  /*04c0*/  FADD R2, R2, R17 ;  /* 0x0000001102027221 */ /* 0x000fe20000000000 */
[----:B------:R-:W-:Y:S02]  /*04d0*/  VIADD R17, R12, 0xc0d55555 ;  /* 0xc0d555550c117836 */ /* 0x000fe40000000000 */
[----:B-1----:R-:W-:Y:S01]  /*04e0*/  @!P3 FMUL R16, R16, R16 ;  /* 0x000000101010b220 */ /* 0x002fe20000400000 */
[----:B------:R-:W-:Y:S02]  /*04f0*/  FSETP.GEU.AND P3, PT, R13, -126, PT ;  /* 0xc2fc00000d00780b */ /* 0x000fe40003f6e000 */
[----:B------:R-:W-:Y:S01]  /*0500*/  FSETP.GEU.AND P1, PT, R2, 1.175494350822287508e-38, PT ;  /* 0x008000000200780b */ /* 0x000fe20003f2e000 */
[----:B------:R-:W-:Y:S01]  /*0510*/  FADD R14, R16, R23 ;  /* 0x00000017100e7221 */ /* 0x000fe20000000000 */
[----:B------:R-:W-:Y:S02]  /*0520*/  LOP3.LUT R17, R17, 0xff800000, RZ, 0xc0, !PT ;  /* 0xff80000011117812 */ /* 0x000fe400078ec0ff */
[----:B------:R-:W-:Y:S01]  /*0530*/  @!P2 FMUL R15, R15, 0.5 ;  /* 0x3f0000000f0fa820 */ /* 0x000fe20000400000 */
[----:B------:R-:W-:Y:S01]  /*0540*/  HFMA2.MMA R16, -RZ, RZ, 1.5048828125, 33.21875 ;  /* 0x3e055027ff107435 */ /* 0x000fe200000001ff */
[----:B------:R-:W-:-:S02]  /*0550*/  FSETP.GEU.AND P4, PT, R14, 1.175494350822287508e-38, PT ;  /* 0x008000000e00780b */ /* 0x000fc40003f8e000 */
[----:B------:R-:W0:Y:S01]  /*0560*/  MUFU.EX2 R18, R15 ;  /* 0x0000000f00127308 */ /* 0x000e220000000800 */
[----:B------:R-:W-:Y:S02]  /*0570*/  IMAD.IADD R23, R12, 0x1, -R17 ;  /* 0x000000010c177824 */ /* 0x000fe400078e0a11 */
[----:B------:R-:W-:Y:S02]  /*0580*/  @!P3 FMUL R13, R13, 0.5 ;  /* 0x3f0000000d0db820 */ /* 0x000fe40000400000 */
[----:B------:R-:W-:Y:S01]  /*0590*/  FADD R23, R23, -1 ;  /* 0xbf80000017177421 */ /* 0x000fe20000000000 */
[----:B------:R-:W-:-:S03]  /*05a0*/  @!P1 FMUL R2, R2, 8388608 ;  /* 0x4b00000002029820 */ /* 0x000fc60000400000 */
[C---:B------:R-:W-:Y:S01]  /*05b0*/  FFMA.FTZ R22, R23.reuse, -R16, 0.14084610342979431152 ;  /* 0x3e1039f617167423 */ /* 0x040fe20000010810 */
[----:B------:R-:W1:Y:S01]  /*05c0*/  MUFU.EX2 R13, R13 ;  /* 0x0000000d000d7308 */ /* 0x000e620000000800 */
[----:B------:R-:W-:Y:S01]  /*05d0*/  IADD3 R21, R2, -0x3f2aaaab, RZ ;  /* 0xc0d5555502157810 */ /* 0x000fe20007ffe0ff */
[----:B------:R-:W-:Y:S01]  /*05e0*/  @!P4 FMUL R14, R14, 8388608 ;  /* 0x4b0000000e0ec820 */ /* 0x000fe20000400000 */
[----:B------:R-:W-:Y:S02]  /*05f0*/  FFMA.FTZ R22, R23, R22, -0.12148627638816833496 ;  /* 0xbdf8cdcc17167423 */ /* 0x000fe40000010016 */
[----:B------:R-:W-:Y:S01]  /*0600*/  LOP3.LUT R21, R21, 0xff800000, RZ, 0xc0, !PT ;  /* 0xff80000015157812 */ /* 0x000fe200078ec0ff */
[----:B0-----:R-:W-:Y:S01]  /*0610*/  @!P2 FMUL R18, R18, R18 ;  /* 0x000000121212a220 */ /* 0x001fe20000400000 */
[----:B------:R-:W-:Y:S01]  /*0620*/  IADD3 R19, R14, -0x3f2aaaab, RZ ;  /* 0xc0d555550e137810 */ /* 0x000fe20007ffe0ff */
[----:B------:R-:W-:Y:S01]  /*0630*/  FFMA.FTZ R22, R23, R22, 0.13980610668659210205 ;  /* 0x3e0f295517167423 */ /* 0x000fe20000010016 */
[----:B------:R-:W-:-:S02]  /*0640*/  IADD3 R24, R2, -R21, RZ ;  /* 0x8000001502187210 */ /* 0x000fc40007ffe0ff */
[----:B------:R-:W-:Y:S01]  /*0650*/  LOP3.LUT R19, R19, 0xff800000, RZ, 0xc0, !PT ;  /* 0xff80000013137812 */ /* 0x000fe200078ec0ff */
[----:B------:R-:W-:Y:S01]  /*0660*/  FFMA.FTZ R22, R23, R22, -0.16684235632419586182 ;  /* 0xbe2ad8b917167423 */ /* 0x000fe20000010016 */
[----:B------:R-:W-:Y:S01]  /*0670*/  I2FP.F32.S32 R21, R21 ;  /* 0x0000001500157245 */ /* 0x000fe20000201400 */
[----:B------:R-:W-:Y:S01]  /*0680*/  FADD R15, R24, -1 ;  /* 0xbf800000180f7421 */ /* 0x000fe20000000000 */
[----:B-1----:R-:W-:Y:S01]  /*0690*/  @!P3 FMUL R13, R13, R13 ;  /* 0x0000000d0d0db220 */ /* 0x002fe20000400000 */
[----:B------:R-:W-:Y:S01]  /*06a0*/  IADD3 R25, R14, -R19, RZ ;  /* 0x800000130e197210 */ /* 0x000fe20007ffe0ff */
[----:B------:R-:W-:Y:S01]  /*06b0*/  FFMA.FTZ R22, R23, R22, 0.20012299716472625732 ;  /* 0x3e4ced0b17167423 */ /* 0x000fe20000010016 */
[----:B------:R-:W-:-:S04]  /*06c0*/  IMAD.HI R24, R3, 0x2aaaaaab, RZ ;  /* 0x2aaaaaab03187827 */ /* 0x000fc800078e02ff */
[----:B------:R-:W-:Y:S01]  /*06d0*/  FADD R13, R13, R18 ;  /* 0x000000120d0d7221 */ /* 0x000fe20000000000 */
[----:B------:R-:W-:Y:S01]  /*06e0*/  FFMA.FTZ R18, R15, -R16, 0.14084610342979431152 ;  /* 0x3e1039f60f127423 */ /* 0x000fe20000010810 */
[----:B------:R-:W-:Y:S01]  /*06f0*/  FADD R25, R25, -1 ;  /* 0xbf80000019197421 */ /* 0x000fe20000000000 */
[----:B------:R-:W-:Y:S01]  /*0700*/  FFMA.FTZ R22, R23, R22, -0.24999669194221496582 ;  /* 0xbe7fff2217167423 */ /* 0x000fe20000010016 */
[----:B------:R-:W-:Y:S01]  /*0710*/  FSETP.NEU.AND P3, PT, R14, RZ, PT ;  /* 0x000000ff0e00720b */ /* 0x000fe20003f6d000 */
[----:B------:R-:W-:Y:S01]  /*0720*/  FFMA.FTZ R18, R15, R18, -0.12148627638816833496 ;  /* 0xbdf8cdcc0f127423 */ /* 0x000fe20000010012 */
[----:B------:R-:W-:Y:S01]  /*0730*/  FFMA.FTZ R20, R25, -R16, 0.14084610342979431152 ;  /* 0x3e1039f619147423 */ /* 0x000fe20000010810 */
[----:B------:R-:W-:Y:S01]  /*0740*/  FSETP.GEU.AND P2, PT, R13, 1.175494350822287508e-38, PT ;  /* 0x008000000d00780b */ /* 0x000fe20003f4e000 */
[----:B------:R-:W-:Y:S01]  /*0750*/  FFMA.FTZ R22, R23, R22, 0.33333182334899902344 ;  /* 0x3eaaaa7817167423 */ /* 0x000fe20000010016 */
[----:B------:R-:W-:Y:S01]  /*0760*/  FFMA.FTZ R18, R15, R18, 0.13980610668659210205 ;  /* 0x3e0f29550f127423 */ /* 0x000fe20000010012 */
[----:B------:R-:W-:-:S02]  /*0770*/  FFMA.FTZ R20, R25, R20, -0.12148627638816833496 ;  /* 0xbdf8cdcc19147423 */ /* 0x000fc40000010014 */
[----:B------:R-:W-:Y:S01]  /*0780*/  FFMA.FTZ R22, R23, R22, -0.5 ;  /* 0xbf00000017167423 */ /* 0x000fe20000010016 */
[----:B------:R-:W-:Y:S01]  /*0790*/  FFMA.FTZ R18, R15, R18, -0.16684235632419586182 ;  /* 0xbe2ad8b90f127423 */ /* 0x000fe20000010012 */
[----:B------:R-:W-:Y:S02]  /*07a0*/  FFMA.FTZ R20, R25, R20, 0.13980610668659210205 ;  /* 0x3e0f295519147423 */ /* 0x000fe40000010014 */
[----:B------:R-:W-:Y:S01]  /*07b0*/  FMUL R22, R23, R22 ;  /* 0x0000001617167220 */ /* 0x000fe20000400000 */
[----:B------:R-:W-:Y:S01]  /*07c0*/  FFMA.FTZ R18, R15, R18, 0.20012299716472625732 ;  /* 0x3e4ced0b0f127423 */ /* 0x000fe20000010012 */
[----:B------:R-:W-:Y:S02]  /*07d0*/  FFMA.FTZ R20, R25, R20, -0.16684235632419586182 ;  /* 0xbe2ad8b919147423 */ /* 0x000fe40000010014 */
[----:B------:R-:W-:Y:S01]  /*07e0*/  @!P2 FMUL R13, R13, 8388608 ;  /* 0x4b0000000d0da820 */ /* 0x000fe20000400000 */
[----:B------:R-:W-:Y:S01]  /*07f0*/  FFMA.FTZ R18, R15, R18, -0.24999669194221496582 ;  /* 0xbe7fff220f127423 */ /* 0x000fe20000010012 */
[----:B------:R-:W-:Y:S01]  /*0800*/  FFMA.FTZ R20, R25, R20, 0.20012299716472625732 ;  /* 0x3e4ced0b19147423 */ /* 0x000fe20000010014 */
[----:B------:R-:W-:Y:S01]  /*0810*/  FFMA.FTZ R22, R23, R22, R23 ;  /* 0x0000001617167223 */ /* 0x000fe20000010017 */
[----:B------:R-:W-:-:S02]  /*0820*/  VIADD R23, R13, 0xc0d55555 ;  /* 0xc0d555550d177836 */ /* 0x000fc40000000000 */
[----:B------:R-:W-:Y:S01]  /*0830*/  FFMA.FTZ R18, R15, R18, 0.33333182334899902344 ;  /* 0x3eaaaa780f127423 */ /* 0x000fe20000010012 */
[----:B------:R-:W-:-:S03]  /*0840*/  FFMA.FTZ R20, R25, R20, -0.24999669194221496582 ;  /* 0xbe7fff2219147423 */ /* 0x000fc60000010014 */
[----:B------:R-:W-:Y:S01]  /*0850*/  FFMA.FTZ R18, R15, R18, -0.5 ;  /* 0xbf0000000f127423 */ /* 0x000fe20000010012 */
[----:B------:R-:W-:-:S03]  /*0860*/  FFMA.FTZ R20, R25, R20, 0.33333182334899902344 ;  /* 0x3eaaaa7819147423 */ /* 0x000fc60000010014 */
[----:B------:R-:W-:Y:S01]  /*0870*/  FMUL R26, R15, R18 ;  /* 0x000000120f1a7220 */ /* 0x000fe20000400000 */
[----:B------:R-:W-:Y:S01]  /*0880*/  FFMA.FTZ R20, R25, R20, -0.5 ;  /* 0xbf00000019147423 */ /* 0x000fe20000010014 */
[----:B------:R-:W-:Y:S02]  /*0890*/  LOP3.LUT R18, R23, 0xff800000, RZ, 0xc0, !PT ;  /* 0xff80000017127812 */ /* 0x000fe400078ec0ff */
[----:B------:R-:W-:Y:S01]  /*08a0*/  FFMA.FTZ R15, R15, R26, R15 ;  /* 0x0000001a0f0f7223 */ /* 0x000fe2000001000f */
[C---:B------:R-:W-:Y:S01]  /*08b0*/  FMUL R20, R25.reuse, R20 ;  /* 0x0000001419147220 */ /* 0x040fe20000400000 */
[----:B------:R-:W-:Y:S02]  /*08c0*/  IADD3 R23, R13, -R18, RZ ;  /* 0x800000120d177210 */ /* 0x000fe40007ffe0ff */
[----:B------:R-:W-:Y:S01]  /*08d0*/  I2FP.F32.S32 R26, R19 ;  /* 0x00000013001a7245 */ /* 0x000fe20000201400 */
[----:B------:R-:W-:Y:S01]  /*08e0*/  FFMA.FTZ R20, R25, R20, R25 ;  /* 0x0000001419147223 */ /* 0x000fe20000010019 */
[----:B------:R-:W-:Y:S01]  /*08f0*/  FSEL R19, RZ, -23, P4 ;  /* 0xc1b80000ff137808 */ /* 0x000fe20002000000 */
[----:B------:R-:W-:Y:S01]  /*0900*/  FADD R23, R23, -1 ;  /* 0xbf80000017177421 */ /* 0x000fe20000000000 */
[----:B------:R-:W-:-:S02]  /*0910*/  SHF.R.U32.HI R25, RZ, 0x1f, R24 ;  /* 0x0000001fff197819 */ /* 0x000fc40000011618 */
[----:B------:R-:W-:Y:S01]  /*0920*/  ISETP.GE.U32.AND P4, PT, R14, 0x7f800000, PT ;  /* 0x7f8000000e00780c */ /* 0x000fe20003f86070 */
[----:B------:R-:W-:Y:S01]  /*0930*/  FFMA.FTZ R19, R26, 1.1920928955078125e-07, R19 ;  /* 0x340000001a137823 */ /* 0x000fe20000010013 */
[----:B------:R-:W-:Y:S01]  /*0940*/  LEA.HI.SX32 R24, R24, R25, 0x15 ;  /* 0x0000001918187211 */ /* 0x000fe200078faaff */
[----:B------:R-:W-:Y:S01]  /*0950*/  FFMA.FTZ R16, R23, -R16, 0.14084610342979431152 ;  /* 0x3e1039f617107423 */ /* 0x000fe20000010810 */
[----:B------:R-:W-:Y:S01]  /*0960*/  I2FP.F32.S32 R26, R17 ;  /* 0x00000011001a7245 */ /* 0x000fe20000201400 */
[----:B------:R-:W-:Y:S01]  /*0970*/  FFMA.FTZ R19, R19, 0.69314718246459960938, R20 ;  /* 0x3f31721813137823 */ /* 0x000fe20000010014 */
[----:B------:R-:W-:Y:S01]  /*0980*/  FSEL R25, RZ, -23, P5 ;  /* 0xc1b80000ff197808 */ /* 0x000fe20002800000 */
[----:B------:R-:W-:Y:S01]  /*0990*/  FFMA.FTZ R16, R23, R16, -0.12148627638816833496 ;  /* 0xbdf8cdcc17107423 */ /* 0x000fe20000010010 */
[----:B------:R-:W-:Y:S01]  /*09a0*/  LEA.HI R17, R28, R3, RZ, 0xc ;  /* 0x000000031c117211 */ /* 0x000fe200078f60ff */
[----:B------:R-:W0:Y:S01]  /*09b0*/  S2R R20, SR_TID.X ;  /* 0x0000000000147919 */ /* 0x000e220000002100 */
[----:B------:R-:W-:Y:S01]  /*09c0*/  ISETP.GE.U32.AND P5, PT, R12, 0x7f800000, PT ;  /* 0x7f8000000c00780c */ /* 0x000fe20003fa6070 */
[----:B------:R-:W-:Y:S01]  /*09d0*/  FFMA.FTZ R25, R26, 1.1920928955078125e-07, R25 ;  /* 0x340000001a197823 */ /* 0x000fe20000010019 */
[----:B------:R-:W-:Y:S01]  /*09e0*/  LOP3.LUT R26, R17, 0x7ffff000, RZ, 0xc0, !PT ;  /* 0x7ffff000111a7812 */ /* 0x000fe200078ec0ff */
[----:B------:R-:W-:Y:S01]  /*09f0*/  FFMA.FTZ R16, R23, R16, 0.13980610668659210205 ;  /* 0x3e0f295517107423 */ /* 0x000fe20000010010 */
[----:B------:R-:W-:Y:S01]  /*0a00*/  I2FP.F32.S32 R18, R18 ;  /* 0x0000001200127245 */ /* 0x000fe20000201400 */
[----:B------:R-:W-:Y:S01]  /*0a10*/  FFMA.FTZ R22, R25, 0.69314718246459960938, R22 ;  /* 0x3f31721819167823 */ /* 0x000fe20000010016 */
[----:B------:R-:W-:Y:S01]  /*0a20*/  IADD3 R27, R3, -R26, RZ ;  /* 0x8000001a031b7210 */ /* 0x000fe20007ffe0ff */
[----:B------:R-:W-:Y:S01]  /*0a30*/  FFMA.FTZ R26, R23, R16, -0.16684235632419586182 ;  /* 0xbe2ad8b9171a7423 */ /* 0x000fe20000010010 */
[----:B------:R-:W-:-:S02]  /*0a40*/  @P4 MOV R25, 0x7f800000 ;  /* 0x7f80000000194802 */ /* 0x000fc40000000f00 */
[----:B------:R-:W-:Y:S01]  /*0a50*/  SHF.R.S32.HI R17, RZ, 0xc, R17 ;  /* 0x0000000cff117819 */ /* 0x000fe20000011411 */
[C---:B------:R-:W-:Y:S01]  /*0a60*/  FFMA.FTZ R26, R23.reuse, R26, 0.20012299716472625732 ;  /* 0x3e4ced0b171a7423 */ /* 0x040fe2000001001a */
[----:B------:R-:W-:Y:S01]  /*0a70*/  IMAD R16, R24, 0x1000, R27 ;  /* 0x0000100018107824 */ /* 0x000fe200078e021b */
[----:B------:R-:W-:Y:S01]  /*0a80*/  FSEL R24, RZ, -23, P1 ;  /* 0xc1b80000ff187808 */ /* 0x000fe20000800000 */
[----:B------:R-:W-:Y:S01]  /*0a90*/  @P4 FFMA.FTZ R19, R14, R25, +INF ;  /* 0x7f8000000e134423 */ /* 0x000fe20000010019 */
[----:B------:R-:W-:Y:S01]  /*0aa0*/  FFMA.FTZ R26, R23, R26, -0.24999669194221496582 ;  /* 0xbe7fff22171a7423 */ /* 0x000fe2000001001a */
[----:B------:R-:W-:Y:S02]  /*0ab0*/  @P5 MOV R25, 0x7f800000 ;  /* 0x7f80000000195802 */ /* 0x000fe40000000f00 */
[----:B------:R-:W-:Y:S01]  /*0ac0*/  LOP3.LUT R14, R3, 0x80, RZ, 0xfc, !PT ;  /* 0x00000080030e7812 */ /* 0x000fe200078efcff */
[----:B------:R-:W-:Y:S01]  /*0ad0*/  FFMA.FTZ R26, R23, R26, 0.33333182334899902344 ;  /* 0x3eaaaa78171a7423 */ /* 0x000fe2000001001a */
[----:B------:R-:W-:Y:S01]  /*0ae0*/  FFMA.FTZ R24, R21, 1.1920928955078125e-07, R24 ;  /* 0x3400000015187823 */ /* 0x000fe20000010018 */
[C---:B------:R-:W-:Y:S01]  /*0af0*/  FSETP.NEU.AND P1, PT, R12.reuse, RZ, PT ;  /* 0x000000ff0c00720b */ /* 0x040fe20003f2d000 */
[----:B------:R-:W-:Y:S01]  /*0b00*/  @P5 FFMA.FTZ R22, R12, R25, +INF ;  /* 0x7f8000000c165423 */ /* 0x000fe20000010019 */
[----:B------:R-:W-:Y:S01]  /*0b10*/  FFMA.FTZ R26, R23, R26, -0.5 ;  /* 0xbf000000171a7423 */ /* 0x000fe2000001001a */
[----:B------:R-:W-:Y:S01]  /*0b20*/  IMAD.HI R25, R14, 0x2aaaaaab, RZ ;  /* 0x2aaaaaab0e197827 */ /* 0x000fe200078e02ff */
[----:B------:R-:W-:-:S03]  /*0b30*/  LOP3.LUT R12, R3, 0x100, RZ, 0xfc, !PT ;  /* 0x00000100030c7812 */ /* 0x000fc600078efcff */
[----:B------:R-:W-:Y:S01]  /*0b40*/  FMUL R26, R23, R26 ;  /* 0x0000001a171a7220 */ /* 0x000fe20000400000 */
[----:B------:R-:W-:Y:S02]  /*0b50*/  ISETP.GE.U32.AND P4, PT, R13, 0x7f800000, PT ;  /* 0x7f8000000d00780c */ /* 0x000fe40003f86070 */
[C---:B------:R-:W-:Y:S01]  /*0b60*/  FSETP.NEU.AND P5, PT, R2.reuse, RZ, PT ;  /* 0x000000ff0200720b */ /* 0x040fe20003fad000 */
[----:B------:R-:W-:Y:S01]  /*0b70*/  FFMA.FTZ R21, R23, R26, R23 ;  /* 0x0000001a17157223 */ /* 0x000fe20000010017 */
[----:B------:R-:W-:Y:S02]  /*0b80*/  FSEL R23, RZ, -23, P2 ;  /* 0xc1b80000ff177808 */ /* 0x000fe40001000000 */
[----:B------:R-:W-:Y:S02]  /*0b90*/  ISETP.GE.U32.AND P2, PT, R2, 0x7f800000, PT ;  /* 0x7f8000000200780c */ /* 0x000fe40003f46070 */
[----:B------:R-:W-:Y:S01]  /*0ba0*/  SHF.R.U32.HI R26, RZ, 0x1f, R25 ;  /* 0x0000001fff1a7819 */ /* 0x000fe20000011619 */
[----:B------:R-:W-:Y:S01]  /*0bb0*/  FFMA.FTZ R18, R18, 1.1920928955078125e-07, R23 ;  /* 0x3400000012127823 */ /* 0x000fe20000010017 */
[----:B------:R-:W-:Y:S01]  /*0bc0*/  FFMA.FTZ R23, R24, 0.69314718246459960938, R15 ;  /* 0x3f31721818177823 */ /* 0x000fe2000001000f */
[----:B------:R-:W-:Y:S01]  /*0bd0*/  IMAD.HI R24, R12, 0x2aaaaaab, RZ ;  /* 0x2aaaaaab0c187827 */ /* 0x000fe200078e02ff */
[----:B------:R-:W-:-:S03]  /*0be0*/  LEA.HI.SX32 R15, R25, R26, 0x15 ;  /* 0x0000001a190f7211 */ /* 0x000fc600078faaff */
[----:B------:R-:W-:Y:S01]  /*0bf0*/  FFMA.FTZ R21, R18, 0.69314718246459960938, R21 ;  /* 0x3f31721812157823 */ /* 0x000fe20000010015 */
[----:B------:R-:W-:Y:S02]  /*0c00*/  FSEL R19, R19, -INF , P3 ;  /* 0xff80000013137808 */ /* 0x000fe40001800000 */
[----:B------:R-:W-:Y:S02]  /*0c10*/  SHF.R.U32.HI R25, RZ, 0x1f, R24 ;  /* 0x0000001fff197819 */ /* 0x000fe40000011618 */
[----:B------:R-:W-:Y:S01]  /*0c20*/  @P4 MOV R26, 0x7f800000 ;  /* 0x7f800000001a4802 */ /* 0x000fe20000000f00 */
[----:B------:R-:W-:Y:S01]  /*0c30*/  @P2 IMAD.MOV.U32 R27, RZ, RZ, 0x7f800000 ;  /* 0x7f800000ff1b2424 */ /* 0x000fe200078e00ff */
[----:B------:R-:W-:Y:S01]  /*0c40*/  LEA.HI.SX32 R18, R24, R25, 0x15 ;  /* 0x0000001918127211 */ /* 0x000fe200078faaff */
[C---:B----4-:R-:W-:Y:S01]  /*0c50*/  FADD R8, -R19.reuse, R8 ;  /* 0x0000000813087221 */ /* 0x050fe20000000100 */
[----:B0-----:R-:W-:Y:S01]  /*0c60*/  SHF.L.U32 R24, R20, 0x3, RZ ;  /* 0x0000000314187819 */ /* 0x001fe200000006ff */
[----:B------:R-:W-:Y:S01]  /*0c70*/  @P2 FFMA.FTZ R23, R2, R27, +INF ;  /* 0x7f80000002172423 */ /* 0x000fe2000001001b */
[----:B------:R-:W-:Y:S01]  /*0c80*/  FSEL R2, R22, -INF , P1 ;  /* 0xff80000016027808 */ /* 0x000fe20000800000 */
[----:B-----5:R-:W-:Y:S01]  /*0c90*/  FADD R4, -R19, R4 ;  /* 0x0000000413047221 */ /* 0x020fe20000000100 */
[----:B------:R-:W-:Y:S01]  /*0ca0*/  LOP3.LUT R22, R24, 0x3f8, RZ, 0xc0, !PT ;  /* 0x000003f818167812 */ /* 0x000fe200078ec0ff */
[C---:B------:R-:W-:Y:S01]  /*0cb0*/  @P4 FFMA.FTZ R21, R13.reuse, R26, +INF ;  /* 0x7f8000000d154423 */ /* 0x040fe2000001001a */
[----:B------:R-:W-:Y:S01]  /*0cc0*/  FSETP.NEU.AND P2, PT, R13, RZ, PT ;  /* 0x000000ff0d00720b */ /* 0x000fe20003f4d000 */
[----:B------:R-:W-:Y:S01]  /*0cd0*/  FADD R9, -R2, R9 ;  /* 0x0000000902097221 */ /* 0x000fe20000000100 */
[----:B------:R-:W-:Y:S01]  /*0ce0*/  LOP3.LUT R19, R22, 0x4, RZ, 0xfc, !PT ;  /* 0x0000000416137812 */ /* 0x000fe200078efcff */
[----:B------:R-:W-:Y:S01]  /*0cf0*/  FADD R5, -R2, R5 ;  /* 0x0000000502057221 */ /* 0x000fe20000000100 */
[----:B------:R-:W-:-:S02]  /*0d00*/  LOP3.LUT R13, R22, 0x2, RZ, 0xfc, !PT ;  /* 0x00000002160d7812 */ /* 0x000fc400078efcff */
[C---:B------:R-:W-:Y:S02]  /*0d10*/  LOP3.LUT R25, R22.reuse, 0x6, RZ, 0xfc, !PT ;  /* 0x0000000616197812 */ /* 0x040fe400078efcff */
[-C--:B------:R-:W-:Y:S02]  /*0d20*/  LEA.HI R2, R19, R22.reuse, RZ, 0x1f ;  /* 0x0000001613027211 */ /* 0x080fe400078ff8ff */
[-C--:B------:R-:W-:Y:S02]  /*0d30*/  LEA.HI R13, R13, R22.reuse, RZ, 0x1f ;  /* 0x000000160d0d7211 */ /* 0x080fe400078ff8ff */
[-C--:B------:R-:W-:Y:S02]  /*0d40*/  LEA.HI R19, R25, R22.reuse, RZ, 0x1f ;  /* 0x0000001619137211 */ /* 0x080fe400078ff8ff */
[----:B------:R-:W-:Y:S02]  /*0d50*/  LEA.HI R22, R22, R22, RZ, 0x1f ;  /* 0x0000001616167211 */ /* 0x000fe400078ff8ff */
[----:B------:R-:W-:-:S02]  /*0d60*/  FSEL R23, R23, -INF , P5 ;  /* 0xff80000017177808 */ /* 0x000fc40002800000 */
[----:B------:R-:W-:Y:S02]  /*0d70*/  FSEL R24, R21, -INF , P2 ;  /* 0xff80000015187808 */ /* 0x000fe40001000000 */
[----:B------:R-:W-:Y:S01]  /*0d80*/  LEA R21, R22, UR4, 0x2 ;  /* 0x0000000416157c11 */ /* 0x000fe2000f8e10ff */
[----:B------:R-:W-:Y:S01]  /*0d90*/  FADD R10, -R23, R10 ;  /* 0x0000000a170a7221 */ /* 0x000fe20000000100 */
[----:B------:R-:W-:Y:S01]  /*0da0*/  LEA R22, R13, UR4, 0x2 ;  /* 0x000000040d167c11 */ /* 0x000fe2000f8e10ff */
[----:B------:R-:W-:Y:S01]  /*0db0*/  FADD R11, -R24, R11 ;  /* 0x0000000b180b7221 */ /* 0x000fe20000000100 */
[----:B------:R-:W-:Y:S01]  /*0dc0*/  LEA R13, R2, UR4, 0x2 ;  /* 0x00000004020d7c11 */ /* 0x000fe2000f8e10ff */
[----:B------:R-:W-:Y:S01]  /*0dd0*/  STS [R21], R8 ;  /* 0x0000000815007388 */ /* 0x000fe20000000800 */
[----:B------:R-:W-:Y:S01]  /*0de0*/  LEA R19, R19, UR4, 0x2 ;  /* 0x0000000413137c11 */ /* 0x000fe2000f8e10ff */
[----:B------:R-:W-:Y:S01]  /*0df0*/  FADD R6, -R23, R6 ;  /* 0x0000000617067221 */ /* 0x000fe20000000100 */
[----:B------:R-:W-:Y:S01]  /*0e00*/  FADD R24, -R24, R7 ;  /* 0x0000000718187221 */ /* 0x000fe20000000100 */
[----:B------:R0:W-:Y:S01]  /*0e10*/  STS [R22+0x8], R9 ;  /* 0x0000080916007388 */ /* 0x0001e20000000800 */
[----:B------:R-:W-:-:S03]  /*0e20*/  IMAD.SHL.U32 R2, R20, 0x2, RZ ;  /* 0x0000000214027824 */ /* 0x000fc600078e00ff */
[----:B------:R-:W-:Y:S02]  /*0e30*/  STS [R13+0x10], R10 ;  /* 0x0000100a0d007388 */ /* 0x000fe40000000800 */
[----:B------:R-:W-:Y:S02]  /*0e40*/  SHF.R.U32.HI R7, RZ, 0x1, R2 ;  /* 0x00000001ff077819 */ /* 0x000fe40000011602 */
[----:B------:R-:W-:Y:S01]  /*0e50*/  STS [R19+0x18], R11 ;  /* 0x0000180b13007388 */ /* 0x000fe20000000800 */
[----:B------:R-:W-:Y:S02]  /*0e60*/  LOP3.LUT R2, R2, 0xfe, RZ, 0xc0, !PT ;  /* 0x000000fe02027812 */ /* 0x000fe400078ec0ff */
[----:B------:R-:W-:Y:S01]  /*0e70*/  SGXT.U32 R7, R7, 0x7 ;  /* 0x000000070707781a */ /* 0x000fe20000000000 */
[----:B------:R1:W-:Y:S01]  /*0e80*/  STS [R21+0x4], R4 ;  /* 0x0000040415007388 */ /* 0x0003e20000000800 */
[C---:B------:R-:W-:Y:S02]  /*0e90*/  LOP3.LUT R23, R2.reuse, 0x100, RZ, 0xfc, !PT ;  /* 0x0000010002177812 */ /* 0x040fe400078efcff */
[----:B0-----:R-:W-:Y:S01]  /*0ea0*/  LOP3.LUT R9, R2, 0x200, RZ, 0xfc, !PT ;  /* 0x0000020002097812 */ /* 0x001fe200078efcff */
[----:B------:R0:W-:Y:S01]  /*0eb0*/  STS [R22+0xc], R5 ;  /* 0x00000c0516007388 */ /* 0x0001e20000000800 */
[----:B------:R-:W-:-:S02]  /*0ec0*/  IADD3 R8, R2, R7, RZ ;  /* 0x0000000702087210 */ /* 0x000fc40007ffe0ff */
[-C--:B------:R-:W-:Y:S01]  /*0ed0*/  LEA.HI R23, R23, R2.reuse, RZ, 0x1f ;  /* 0x0000000217177211 */ /* 0x080fe200078ff8ff */
[----:B------:R-:W-:Y:S01]  /*0ee0*/  STS [R13+0x14], R6 ;  /* 0x000014060d007388 */ /* 0x000fe20000000800 */
[----:B------:R-:W-:Y:S02]  /*0ef0*/  LEA.HI R9, R9, R2, RZ, 0x1f ;  /* 0x0000000209097211 */ /* 0x000fe400078ff8ff */
[----:B------:R-:W-:Y:S01]  /*0f00*/  SHF.R.S32.HI R7, RZ, 0x1f, R12 ;  /* 0x0000001fff077819 */ /* 0x000fe2000001140c */
[----:B------:R2:W-:Y:S01]  /*0f10*/  STS [R19+0x1c], R24 ;  /* 0x00001c1813007388 */ /* 0x0005e20000000800 */
[----:B-1----:R-:W-:Y:S01]  /*0f20*/  SHF.R.S32.HI R21, RZ, 0x1f, R14 ;  /* 0x0000001fff157819 */ /* 0x002fe2000001140e */
[----:B0-----:R-:W0:Y:S01]  /*0f30*/  LDC.64 R4, c[0x0][0x218] ;  /* 0x00008600ff047b82 */ /* 0x001e220000000a00 */
[----:B------:R-:W-:-:S07]  /*0f40*/  LEA R26, R8, UR4, 0x2 ;  /* 0x00000004081a7c11 */ /* 0x000fce000f8e10ff */
[----:B------:R-:W-:Y:S01]  /*0f50*/  BAR.SYNC.DEFER_BLOCKING 0x0 ;  /* 0x0000000000007b1d */ /* 0x000fe20000010000 */
[----:B------:R-:W-:Y:S02]  /*0f60*/  LEA R27, R23, UR4, 0x2 ;  /* 0x00000004171b7c11 */ /* 0x000fe4000f8e10ff */
[----:B------:R-:W-:Y:S02]  /*0f70*/  LEA R28, R9, UR4, 0x2 ;  /* 0x00000004091c7c11 */ /* 0x000fe4000f8e10ff */
[----:B------:R-:W-:Y:S01]  /*0f80*/  LEA.HI R20, R7, R12, RZ, 0xc ;  /* 0x0000000c07147211 */ /* 0x000fe200078f60ff */
[----:B--2---:R-:W-:Y:S01]  /*0f90*/  IMAD.HI R24, R17, 0x55555556, RZ ;  /* 0x5555555611187827 */ /* 0x004fe200078e02ff */
[----:B------:R-:W-:Y:S02]  /*0fa0*/  LEA.HI R21, R21, R14, RZ, 0xc ;  /* 0x0000000e15157211 */ /* 0x000fe400078f60ff */
[----:B------:R-:W-:Y:S02]  /*0fb0*/  SHF.R.S32.HI R13, RZ, 0xc, R20 ;  /* 0x0000000cff0d7819 */ /* 0x000fe40000011414 */
[----:B------:R-:W-:-:S02]  /*0fc0*/  SHF.R.S32.HI R19, RZ, 0xc, R21 ;  /* 0x0000000cff137819 */ /* 0x000fc40000011415 */
[----:B------:R-:W-:Y:S01]  /*0fd0*/  LOP3.LUT R25, R21, 0x7ffff000, RZ, 0xc0, !PT ;  /* 0x7ffff00015197812 */ /* 0x000fe200078ec0ff */
[----:B------:R-:W-:Y:S01]  /*0fe0*/  IMAD.HI R22, R13, 0x55555556, RZ ;  /* 0x555555560d167827 */ /* 0x000fe200078e02ff */
[----:B------:R-:W-:Y:S02]  /*0ff0*/  LOP3.LUT R21, R20, 0x7ffff000, RZ, 0xc0, !PT ;  /* 0x7ffff00014157812 */ /* 0x000fe400078ec0ff */
[----:B------:R-:W-:Y:S01]  /*1000*/  IADD3 R14, R14, -R25, RZ ;  /* 0x800000190e0e7210 */ /* 0x000fe20007ffe0ff */
[----:B------:R-:W-:Y:S01]  /*1010*/  IMAD.HI R23, R19, 0x55555556, RZ ;  /* 0x5555555613177827 */ /* 0x000fe200078e02ff */
[----:B------:R-:W-:Y:S02]  /*1020*/  LEA.HI R22, R22, R22, RZ, 0x1 ;  /* 0x0000001616167211 */ /* 0x000fe400078f08ff */
[----:B------:R-:W-:Y:S01]  /*1030*/  LEA R14, R15, R14, 0xc ;  /* 0x0000000e0f0e7211 */ /* 0x000fe200078e60ff */
[----:B------:R-:W-:Y:S01]  /*1040*/  IMAD.IADD R21, R12, 0x1, -R21 ;  /* 0x000000010c157824 */ /* 0x000fe200078e0a15 */
[----:B------:R-:W-:Y:S01]  /*1050*/  LOP3.LUT R12, R3, 0x180, RZ, 0xfc, !PT ;  /* 0x00000180030c7812 */ /* 0x000fe200078efcff */
[----:B------:R-:W-:Y:S01]  /*1060*/  LDS R6, [R26] ;  /* 0x000000001a067984 */ /* 0x000fe20000000800 */
[----:B------:R-:W-:-:S02]  /*1070*/  IMAD R13, R22, -0x3, R13 ;  /* 0xfffffffd160d7824 */ /* 0x000fc400078e020d */
[----:B------:R-:W-:Y:S01]  /*1080*/  LEA R18, R18, R21, 0xc ;  /* 0x0000001512127211 */ /* 0x000fe200078e60ff */
[----:B------:R1:W2:Y:S01]  /*1090*/  LDS R7, [R26+0x4] ;  /* 0x000004001a077984 */ /* 0x0002a20000000800 */
[----:B------:R-:W-:Y:S02]  /*10a0*/  SHF.R.S32.HI R3, RZ, 0x1f, R12 ;  /* 0x0000001fff037819 */ /* 0x000fe4000001140c */
[----:B------:R-:W-:Y:S01]  /*10b0*/  IADD3 R13, R13, R0, RZ ;  /* 0x000000000d0d7210 */ /* 0x000fe20007ffe0ff */
[----:B------:R-:W-:Y:S04]  /*10c0*/  LDS R8, [R27+0x400] ;  /* 0x000400001b087984 */ /* 0x000fe80000000800 */
[----:B------:R-:W3:Y:S01]  /*10d0*/  LDS R9, [R27+0x404] ;  /* 0x000404001b097984 */ /* 0x000ee20000000800 */
[----:B-1----:R-:W-:Y:S01]  /*10e0*/  LEA.HI R26, R24, R24, RZ, 0x1 ;  /* 0x00000018181a7211 */ /* 0x002fe200078f08ff */
[----:B------:R-:W-:Y:S01]  /*10f0*/  IMAD R18, R18, 0x3, R13 ;  /* 0x0000000312127824 */ /* 0x000fe200078e020d */
[----:B------:R-:W-:Y:S01]  /*1100*/  LEA.HI R24, R23, R23, RZ, 0x1 ;  /* 0x0000001717187211 */ /* 0x000fe200078f08ff */
[----:B------:R-:W-:Y:S01]  /*1110*/  LDS R10, [R28+0x800] ;  /* 0x000800001c0a7984 */ /* 0x000fe20000000800 */
[----:B------:R-:W-:Y:S01]  /*1120*/  LOP3.LUT R13, R2, 0x300, RZ, 0xfc, !PT ;  /* 0x00000300020d7812 */ /* 0x000fe200078efcff */
[----:B------:R-:W-:-:S02]  /*1130*/  IMAD R17, R26, -0x3, R17 ;  /* 0xfffffffd1a117824 */ /* 0x000fc400078e0211 */
[----:B------:R-:W1:Y:S01]  /*1140*/  LDS R11, [R28+0x804] ;  /* 0x000804001c0b7984 */ /* 0x000e620000000800 */
[----:B------:R-:W-:Y:S02]  /*1150*/  IMAD R19, R24, -0x3, R19 ;  /* 0xfffffffd18137824 */ /* 0x000fe400078e0213 */
[----:B------:R-:W-:Y:S02]  /*1160*/  IADD3 R17, R17, R0, RZ ;  /* 0x0000000011117210 */ /* 0x000fe40007ffe0ff */
[----:B------:R-:W-:-:S03]  /*1170*/  IMAD.IADD R19, R19, 0x1, R0 ;  /* 0x0000000113137824 */ /* 0x000fc600078e0200 */
[----:B------:R-:W-:Y:S02]  /*1180*/  IMAD R15, R16, 0x3, R17 ;  /* 0x00000003100f7824 */ /* 0x000fe400078e0211 */
[----:B------:R-:W-:Y:S01]  /*1190*/  IMAD R14, R14, 0x3, R19 ;  /* 0x000000030e0e7824 */ /* 0x000fe200078e0213 */
[----:B------:R-:W-:Y:S01]  /*11a0*/  SHF.L.U32 R19, R18, 0x1, RZ ;  /* 0x0000000112137819 */ /* 0x000fe200000006ff */
[----:B------:R-:W-:Y:S01]  /*11b0*/  IMAD.SHL.U32 R15, R15, 0x2, RZ ;  /* 0x000000020f0f7824 */ /* 0x000fe200078e00ff */
[----:B------:R-:W-:Y:S02]  /*11c0*/  LEA.HI R18, R13, R2, RZ, 0x1f ;  /* 0x000000020d127211 */ /* 0x000fe400078ff8ff */
[----:B------:R-:W-:Y:S01]  /*11d0*/  SHF.L.U32 R17, R14, 0x1, RZ ;  /* 0x000000010e117819 */ /* 0x000fe200000006ff */
[----:B0-----:R-:W-:Y:S01]  /*11e0*/  IMAD.WIDE R14, R15, 0x4, R4 ;  /* 0x000000040f0e7825 */ /* 0x001fe200078e0204 */
[----:B------:R-:W-:-:S03]  /*11f0*/  LEA.HI R13, R3, R12, RZ, 0xc ;  /* 0x0000000c030d7211 */ /* 0x000fc600078f60ff */
[----:B------:R-:W-:-:S04]  /*1200*/  IMAD.WIDE R16, R17, 0x4, R4 ;  /* 0x0000000411107825 */ /* 0x000fc800078e0204 */
[----:B------:R-:W-:Y:S01]  /*1210*/  IMAD.WIDE R2, R19, 0x4, R4 ;  /* 0x0000000413027825 */ /* 0x000fe200078e0204 */
[----:B--2---:R0:W-:Y:S01]  /*1220*/  @!P0 STG.E.64 desc[UR6][R14.64], R6 ;  /* 0x000000060e008986 */ /* 0x0041e2000c101b06 */
[----:B------:R-:W-:Y:S02]  /*1230*/  LEA R19, R18, UR4, 0x2 ;  /* 0x0000000412137c11 */ /* 0x000fe4000f8e10ff */
[----:B------:R-:W-:Y:S01]  /*1240*/  SHF.R.S32.HI R18, RZ, 0xc, R13 ;  /* 0x0000000cff127819 */ /* 0x000fe2000001140d */
[----:B---3--:R0:W-:Y:S04]  /*1250*/  @!P0 STG.E.64 desc[UR6][R16.64], R8 ;  /* 0x0000000810008986 */ /* 0x0081e8000c101b06 */
[----:B-1----:R0:W-:Y:S02]  /*1260*/  @!P0 STG.E.64 desc[UR6][R2.64], R10 ;  /* 0x0000000a02008986 */ /* 0x0021e4000c101b06 */
[----:B0-----:R-:W-:Y:S05]  /*1270*/  @P0 EXIT ;  /* 0x000000000000094d */ /* 0x001fea0003800000 */
[----:B0-----:R-:W-:Y:S01]  /*1280*/  LDS R2, [R19+0xc00] ;  /* 0x000c000013027984 */ /* 0x001fe20000000800 */
[----:B------:R-:W-:Y:S01]  /*1290*/  IMAD.HI R8, R18, 0x55555556, RZ ;  /* 0x5555555612087827 */ /* 0x000fe200078e02ff */
[----:B------:R-:W-:Y:S02]  /*12a0*/  LOP3.LUT R13, R13, 0x7ffff000, RZ, 0xc0, !PT ;  /* 0x7ffff0000d0d7812 */ /* 0x000fe400078ec0ff */
[----:B------:R-:W0:Y:S01]  /*12b0*/  LDS R3, [R19+0xc04] ;  /* 0x000c040013037984 */ /* 0x000e220000000800 */
[----:B------:R-:W-:Y:S01]  /*12c0*/  IMAD.HI R6, R12, 0x2aaaaaab, RZ ;  /* 0x2aaaaaab0c067827 */ /* 0x000fe200078e02ff */
[----:B------:R-:W-:-:S03]  /*12d0*/  LEA.HI R9, R8, R8, RZ, 0x1 ;  /* 0x0000000808097211 */ /* 0x000fc600078f08ff */
[----:B------:R-:W-:Y:S01]  /*12e0*/  IMAD.IADD R12, R12, 0x1, -R13 ;  /* 0x000000010c0c7824 */ /* 0x000fe200078e0a0d */
[----:B------:R-:W-:Y:S01]  /*12f0*/  SHF.R.U32.HI R7, RZ, 0x1f, R6 ;  /* 0x0000001fff077819 */ /* 0x000fe20000011606 */
[----:B------:R-:W-:-:S03]  /*1300*/  IMAD R9, R9, -0x3, R18 ;  /* 0xfffffffd09097824 */ /* 0x000fc600078e0212 */
[----:B------:R-:W-:Y:S02]  /*1310*/  LEA.HI.SX32 R7, R6, R7, 0x15 ;  /* 0x0000000706077211 */ /* 0x000fe400078faaff */
[----:B------:R-:W-:Y:S02]  /*1320*/  IADD3 R9, R9, R0, RZ ;  /* 0x0000000009097210 */ /* 0x000fe40007ffe0ff */
[----:B------:R-:W-:-:S05]  /*1330*/  LEA R12, R7, R12, 0xc ;  /* 0x0000000c070c7211 */ /* 0x000fca00078e60ff */
[----:B------:R-:W-:-:S05]  /*1340*/  IMAD R7, R12, 0x3, R9 ;  /* 0x000000030c077824 */ /* 0x000fca00078e0209 */
[----:B------:R-:W-:-:S05]  /*1350*/  SHF.L.U32 R7, R7, 0x1, RZ ;  /* 0x0000000107077819 */ /* 0x000fca00000006ff */
[----:B------:R-:W-:-:S05]  /*1360*/  IMAD.WIDE R4, R7, 0x4, R4 ;  /* 0x0000000407047825 */ /* 0x000fca00078e0204 */
[----:B0-----:R-:W-:Y:S01]  /*1370*/  STG.E.64 desc[UR6][R4.64], R2 ;  /* 0x0000000204007986 */ /* 0x001fe2000c101b06 */
[----:B------:R-:W-:Y:S05]  /*1380*/  EXIT ;  /* 0x000000000000794d */ /* 0x000fea0003800000 */
.L_x_0:
[----:B------:R-:W-:-:S00]  /*1390*/  BRA `(.L_x_0) ;  /* 0xfffffffc00fc7947 */ /* 0x000fc0000383ffff */
[----:B------:R-:W-:-:S00]  /*13a0*/  NOP ;  /* 0x0000000000007918 */ /* 0x000fc00000000000 */
        /* <DEDUP_REMOVED lines=13> */
.L_x_1:


//--------------------- .nv.global.init           --------------------------
	.section	.nv.global.init,"aw",@progbits
.nv.global.init:
	.type		_$_str,@object
	.size		_$_str,(.L_0 - _$_str)
_$_str:
        /*0000*/ 	.byte	0x5f, 0x5f, 0x43, 0x55, 0x44, 0x41, 0x5f, 0x46, 0x54, 0x5a, 0x00
.L_0:


//--------------------- .nv.shared.triton_poi_fused__log_softmax_1 --------------------------
	.section	.nv.shared.triton_poi_fused__log_softmax_1,"aw",@nobits
	.sectionflags	@""
	.align	16
	.zero		1024


//--------------------- .nv.constant0.triton_poi_fused__log_softmax_1 --------------------------
	.section	.nv.constant0.triton_poi_fused__log_softmax_1,"a",@progbits
	.sectionflags	@""
	.align	4
.nv.constant0.triton_poi_fused__log_softmax_1:
	.zero		552
